//
// Generated by NVIDIA NVVM Compiler
//
// Compiler Build ID: CL-36424714
// Cuda compilation tools, release 13.0, V13.0.88
// Based on NVVM 20.0.0
//

.version 9.0
.target sm_100
.address_size 64

	// .globl	_Z28matrix_multiplication_kernelPKfS0_Pfiii

.visible .entry _Z28matrix_multiplication_kernelPKfS0_Pfiii(
	.param .u64 .ptr .align 1 _Z28matrix_multiplication_kernelPKfS0_Pfiii_param_0,
	.param .u64 .ptr .align 1 _Z28matrix_multiplication_kernelPKfS0_Pfiii_param_1,
	.param .u64 .ptr .align 1 _Z28matrix_multiplication_kernelPKfS0_Pfiii_param_2,
	.param .u32 _Z28matrix_multiplication_kernelPKfS0_Pfiii_param_3,
	.param .u32 _Z28matrix_multiplication_kernelPKfS0_Pfiii_param_4,
	.param .u32 _Z28matrix_multiplication_kernelPKfS0_Pfiii_param_5
)
{
	.reg .pred 	%p<13>;
	.reg .b32 	%r<41>;
	.reg .b32 	%f<68>;
	.reg .b64 	%rd<53>;

	ld.param.u64 	%rd7, [_Z28matrix_multiplication_kernelPKfS0_Pfiii_param_0];
	ld.param.u64 	%rd8, [_Z28matrix_multiplication_kernelPKfS0_Pfiii_param_1];
	ld.param.u64 	%rd6, [_Z28matrix_multiplication_kernelPKfS0_Pfiii_param_2];
	ld.param.u32 	%r20, [_Z28matrix_multiplication_kernelPKfS0_Pfiii_param_3];
	ld.param.u32 	%r18, [_Z28matrix_multiplication_kernelPKfS0_Pfiii_param_4];
	ld.param.u32 	%r19, [_Z28matrix_multiplication_kernelPKfS0_Pfiii_param_5];
	cvta.to.global.u64 	%rd1, %rd8;
	cvta.to.global.u64 	%rd2, %rd7;
	mov.u32 	%r21, %tid.y;
	mov.u32 	%r22, %ntid.y;
	mov.u32 	%r23, %ctaid.y;
	mad.lo.s32 	%r1, %r22, %r23, %r21;
	mov.u32 	%r24, %tid.x;
	mov.u32 	%r25, %ntid.x;
	mov.u32 	%r26, %ctaid.x;
	mad.lo.s32 	%r2, %r25, %r26, %r24;
	setp.ge.s32 	%p1, %r1, %r20;
	setp.ge.s32 	%p2, %r2, %r19;
	or.pred  	%p3, %p1, %p2;
	@%p3 bra 	$L__BB0_14;
	setp.lt.s32 	%p4, %r18, 1;
	mov.f32 	%f67, 0f00000000;
	@%p4 bra 	$L__BB0_13;
	mul.lo.s32 	%r3, %r18, %r1;
	and.b32  	%r4, %r18, 7;
	setp.lt.u32 	%p5, %r18, 8;
	mov.f32 	%f67, 0f00000000;
	mov.b32 	%r39, 0;
	@%p5 bra 	$L__BB0_5;
	and.b32  	%r39, %r18, 2147483640;
	neg.s32 	%r37, %r39;
	shl.b32 	%r7, %r19, 3;
	mul.wide.u32 	%rd9, %r3, 4;
	add.s64 	%rd10, %rd9, %rd2;
	add.s64 	%rd52, %rd10, 16;
	mov.f32 	%f67, 0f00000000;
	mul.wide.s32 	%rd13, %r19, 4;
	mov.u32 	%r36, %r2;
$L__BB0_4:
	.pragma "nounroll";
	ld.global.f32 	%f17, [%rd52+-16];
	mul.wide.s32 	%rd11, %r36, 4;
	add.s64 	%rd12, %rd1, %rd11;
	ld.global.f32 	%f18, [%rd12];
	fma.rn.f32 	%f19, %f17, %f18, %f67;
	ld.global.f32 	%f20, [%rd52+-12];
	add.s64 	%rd14, %rd12, %rd13;
	ld.global.f32 	%f21, [%rd14];
	fma.rn.f32 	%f22, %f20, %f21, %f19;
	ld.global.f32 	%f23, [%rd52+-8];
	add.s64 	%rd15, %rd14, %rd13;
	ld.global.f32 	%f24, [%rd15];
	fma.rn.f32 	%f25, %f23, %f24, %f22;
	ld.global.f32 	%f26, [%rd52+-4];
	add.s64 	%rd16, %rd15, %rd13;
	ld.global.f32 	%f27, [%rd16];
	fma.rn.f32 	%f28, %f26, %f27, %f25;
	ld.global.f32 	%f29, [%rd52];
	add.s64 	%rd17, %rd16, %rd13;
	ld.global.f32 	%f30, [%rd17];
	fma.rn.f32 	%f31, %f29, %f30, %f28;
	ld.global.f32 	%f32, [%rd52+4];
	add.s64 	%rd18, %rd17, %rd13;
	ld.global.f32 	%f33, [%rd18];
	fma.rn.f32 	%f34, %f32, %f33, %f31;
	ld.global.f32 	%f35, [%rd52+8];
	add.s64 	%rd19, %rd18, %rd13;
	ld.global.f32 	%f36, [%rd19];
	fma.rn.f32 	%f37, %f35, %f36, %f34;
	ld.global.f32 	%f38, [%rd52+12];
	add.s64 	%rd20, %rd19, %rd13;
	ld.global.f32 	%f39, [%rd20];
	fma.rn.f32 	%f67, %f38, %f39, %f37;
	add.s32 	%r37, %r37, 8;
	add.s32 	%r36, %r36, %r7;
	add.s64 	%rd52, %rd52, 32;
	setp.ne.s32 	%p6, %r37, 0;
	@%p6 bra 	$L__BB0_4;
$L__BB0_5:
	setp.eq.s32 	%p7, %r4, 0;
	@%p7 bra 	$L__BB0_13;
	and.b32  	%r13, %r18, 3;
	setp.lt.u32 	%p8, %r4, 4;
	@%p8 bra 	$L__BB0_8;
	add.s32 	%r28, %r39, %r3;
	mul.wide.u32 	%rd21, %r28, 4;
	add.s64 	%rd22, %rd2, %rd21;
	ld.global.f32 	%f41, [%rd22];
	mad.lo.s32 	%r29, %r39, %r19, %r2;
	mul.wide.s32 	%rd23, %r29, 4;
	add.s64 	%rd24, %rd1, %rd23;
	ld.global.f32 	%f42, [%rd24];
	fma.rn.f32 	%f43, %f41, %f42, %f67;
	cvt.u64.u32 	%rd25, %r3;
	cvt.u64.u32 	%rd26, %r39;
	add.s64 	%rd27, %rd26, %rd25;
	shl.b64 	%rd28, %rd27, 2;
	add.s64 	%rd29, %rd2, %rd28;
	ld.global.f32 	%f44, [%rd29+4];
	mul.wide.s32 	%rd30, %r19, 4;
	add.s64 	%rd31, %rd24, %rd30;
	ld.global.f32 	%f45, [%rd31];
	fma.rn.f32 	%f46, %f44, %f45, %f43;
	ld.global.f32 	%f47, [%rd29+8];
	add.s64 	%rd32, %rd31, %rd30;
	ld.global.f32 	%f48, [%rd32];
	fma.rn.f32 	%f49, %f47, %f48, %f46;
	ld.global.f32 	%f50, [%rd29+12];
	add.s64 	%rd33, %rd32, %rd30;
	ld.global.f32 	%f51, [%rd33];
	fma.rn.f32 	%f67, %f50, %f51, %f49;
	add.s32 	%r39, %r39, 4;
$L__BB0_8:
	setp.eq.s32 	%p9, %r13, 0;
	@%p9 bra 	$L__BB0_13;
	setp.eq.s32 	%p10, %r13, 1;
	@%p10 bra 	$L__BB0_11;
	add.s32 	%r30, %r39, %r3;
	mul.wide.u32 	%rd34, %r30, 4;
	add.s64 	%rd35, %rd2, %rd34;
	ld.global.f32 	%f53, [%rd35];
	mad.lo.s32 	%r31, %r39, %r19, %r2;
	mul.wide.s32 	%rd36, %r31, 4;
	add.s64 	%rd37, %rd1, %rd36;
	ld.global.f32 	%f54, [%rd37];
	fma.rn.f32 	%f55, %f53, %f54, %f67;
	cvt.u64.u32 	%rd38, %r3;
	cvt.u64.u32 	%rd39, %r39;
	add.s64 	%rd40, %rd39, %rd38;
	shl.b64 	%rd41, %rd40, 2;
	add.s64 	%rd42, %rd2, %rd41;
	ld.global.f32 	%f56, [%rd42+4];
	mul.wide.s32 	%rd43, %r19, 4;
	add.s64 	%rd44, %rd37, %rd43;
	ld.global.f32 	%f57, [%rd44];
	fma.rn.f32 	%f67, %f56, %f57, %f55;
	add.s32 	%r39, %r39, 2;
$L__BB0_11:
	and.b32  	%r32, %r18, 1;
	setp.eq.b32 	%p11, %r32, 1;
	not.pred 	%p12, %p11;
	@%p12 bra 	$L__BB0_13;
	add.s32 	%r33, %r39, %r3;
	mul.wide.u32 	%rd45, %r33, 4;
	add.s64 	%rd46, %rd2, %rd45;
	ld.global.f32 	%f58, [%rd46];
	mad.lo.s32 	%r34, %r39, %r19, %r2;
	mul.wide.s32 	%rd47, %r34, 4;
	add.s64 	%rd48, %rd1, %rd47;
	ld.global.f32 	%f59, [%rd48];
	fma.rn.f32 	%f67, %f58, %f59, %f67;
$L__BB0_13:
	mad.lo.s32 	%r35, %r19, %r1, %r2;
	cvta.to.global.u64 	%rd49, %rd6;
	mul.wide.s32 	%rd50, %r35, 4;
	add.s64 	%rd51, %rd49, %rd50;
	st.global.f32 	[%rd51], %f67;
$L__BB0_14:
	ret;

}


// ===== COMPILED SASS (sm_100) =====

	.target	sm_100

	.elftype	@"ET_EXEC"


//--------------------- .note.nv.tkinfo           --------------------------
	.section	.note.nv.tkinfo,"",@"SHT_NOTE"
	.sectionflags	@"SHF_NOTE_NV_TKINFO"
	.tkinfo
        /*0018*/ 	.word	0x00000002
        /*0030*/ 	.string	""
        /*0030*/ 	.string	"ptxas"
        /*0030*/ 	.string	"Cuda compilation tools, release 13.0, V13.0.88"
        /*0030*/ 	.string	"Build cuda_13.0.r13.0/compiler.36424714_0"
        /*0030*/ 	.string	"-arch sm_100 -m 64 "



//--------------------- .note.nv.cuinfo           --------------------------
	.section	.note.nv.cuinfo,"",@"SHT_NOTE"
	.sectionflags	@"SHF_NOTE_NV_CUINFO"
        /*0018*/ 	.short	0x0002
        /*001a*/ 	.short	0x0064
        /*001c*/ 	.short	0x0082
	.zero		2


//--------------------- .nv.info                  --------------------------
	.section	.nv.info,"",@"SHT_CUDA_INFO"
	.align	4


	//----- nvinfo : EIATTR_REGCOUNT
	.align		4
        /*0000*/ 	.byte	0x04, 0x2f
        /*0002*/ 	.short	(.L_1 - .L_0)
	.align		4
.L_0:
        /*0004*/ 	.word	index@(_Z28matrix_multiplication_kernelPKfS0_Pfiii)
        /*0008*/ 	.word	0x00000020


	//----- nvinfo : EIATTR_FRAME_SIZE
	.align		4
.L_1:
        /*000c*/ 	.byte	0x04, 0x11
        /*000e*/ 	.short	(.L_3 - .L_2)
	.align		4
.L_2:
        /*0010*/ 	.word	index@(_Z28matrix_multiplication_kernelPKfS0_Pfiii)
        /*0014*/ 	.word	0x00000000


	//----- nvinfo : EIATTR_MIN_STACK_SIZE
	.align		4
.L_3:
        /*0018*/ 	.byte	0x04, 0x12
        /*001a*/ 	.short	(.L_5 - .L_4)
	.align		4
.L_4:
        /*001c*/ 	.word	index@(_Z28matrix_multiplication_kernelPKfS0_Pfiii)
        /*0020*/ 	.word	0x00000000
.L_5:


//--------------------- .nv.compat                --------------------------
	.section	.nv.compat,"",@"SHT_CUDA_COMPAT_INFO"
	.align	4
        /*0000*/ 	.byte	0x02, 0x09, 0x00, 0x00, 0x02, 0x02, 0x01, 0x00, 0x02, 0x05, 0x05, 0x00, 0x03, 0x07, 0x01, 0x01
        /*0010*/ 	.byte	0x02, 0x03, 0x00, 0x00, 0x02, 0x06, 0x01, 0x00, 0x04, 0x0b, 0x08, 0x00, 0x09, 0x00, 0x00, 0x00
        /*0020*/ 	.byte	0x00, 0x00, 0x00, 0x00


//--------------------- .nv.info._Z28matrix_multiplication_kernelPKfS0_Pfiii --------------------------
	.section	.nv.info._Z28matrix_multiplication_kernelPKfS0_Pfiii,"",@"SHT_CUDA_INFO"
	.sectionflags	@""
	.align	4


	//----- nvinfo : EIATTR_CUDA_API_VERSION
	.align		4
        /*0000*/ 	.byte	0x04, 0x37
        /*0002*/ 	.short	(.L_7 - .L_6)
.L_6:
        /*0004*/ 	.word	0x00000082


	//----- nvinfo : EIATTR_KPARAM_INFO
	.align		4
.L_7:
        /*0008*/ 	.byte	0x04, 0x17
        /*000a*/ 	.short	(.L_9 - .L_8)
.L_8:
        /*000c*/ 	.word	0x00000000
        /*0010*/ 	.short	0x0005
        /*0012*/ 	.short	0x0020
        /*0014*/ 	.byte	0x00, 0xf0, 0x11, 0x00


	//----- nvinfo : EIATTR_KPARAM_INFO
	.align		4
.L_9:
        /*0018*/ 	.byte	0x04, 0x17
        /*001a*/ 	.short	(.L_11 - .L_10)
.L_10:
        /*001c*/ 	.word	0x00000000
        /*0020*/ 	.short	0x0004
        /*0022*/ 	.short	0x001c
        /*0024*/ 	.byte	0x00, 0xf0, 0x11, 0x00


	//----- nvinfo : EIATTR_KPARAM_INFO
	.align		4
.L_11:
        /*0028*/ 	.byte	0x04, 0x17
        /*002a*/ 	.short	(.L_13 - .L_12)
.L_12:
        /*002c*/ 	.word	0x00000000
        /*0030*/ 	.short	0x0003
        /*0032*/ 	.short	0x0018
        /*0034*/ 	.byte	0x00, 0xf0, 0x11, 0x00


	//----- nvinfo : EIATTR_KPARAM_INFO
	.align		4
.L_13:
        /*0038*/ 	.byte	0x04, 0x17
        /*003a*/ 	.short	(.L_15 - .L_14)
.L_14:
        /*003c*/ 	.word	0x00000000
        /*0040*/ 	.short	0x0002
        /*0042*/ 	.short	0x0010
        /*0044*/ 	.byte	0x00, 0xf5, 0x21, 0x00


	//----- nvinfo : EIATTR_KPARAM_INFO
	.align		4
.L_15:
        /*0048*/ 	.byte	0x04, 0x17
        /*004a*/ 	.short	(.L_17 - .L_16)
.L_16:
        /*004c*/ 	.word	0x00000000
        /*0050*/ 	.short	0x0001
        /*0052*/ 	.short	0x0008
        /*0054*/ 	.byte	0x00, 0xf5, 0x21, 0x00


	//----- nvinfo : EIATTR_KPARAM_INFO
	.align		4
.L_17:
        /*0058*/ 	.byte	0x04, 0x17
        /*005a*/ 	.short	(.L_19 - .L_18)
.L_18:
        /*005c*/ 	.word	0x00000000
        /*0060*/ 	.short	0x0000
        /*0062*/ 	.short	0x0000
        /*0064*/ 	.byte	0x00, 0xf5, 0x21, 0x00


	//----- nvinfo : EIATTR_SPARSE_MMA_MASK
	.align		4
.L_19:
        /*0068*/ 	.byte	0x03, 0x50
        /*006a*/ 	.short	0x0000


	//----- nvinfo : EIATTR_MAXREG_COUNT
	.align		4
        /*006c*/ 	.byte	0x03, 0x1b
        /*006e*/ 	.short	0x00ff


	//----- nvinfo : EIATTR_MERCURY_ISA_VERSION
	.align		4
        /*0070*/ 	.byte	0x03, 0x5f
        /*0072*/ 	.short	0x0101


	//----- nvinfo : EIATTR_VRC_CTA_INIT_COUNT
	.align		4
        /*0074*/ 	.byte	0x02, 0x4a
	.zero		1
	.zero		1


	//----- nvinfo : EIATTR_EXIT_INSTR_OFFSETS
	.align		4
        /*0078*/ 	.byte	0x04, 0x1c
        /*007a*/ 	.short	(.L_21 - .L_20)


	//   ....[0]....
.L_20:
        /*007c*/ 	.word	0x000000d0


	//   ....[1]....
        /*0080*/ 	.word	0x000008f0


	//----- nvinfo : EIATTR_CBANK_PARAM_SIZE
	.align		4
.L_21:
        /*0084*/ 	.byte	0x03, 0x19
        /*0086*/ 	.short	0x0024


	//----- nvinfo : EIATTR_PARAM_CBANK
	.align		4
        /*0088*/ 	.byte	0x04, 0x0a
        /*008a*/ 	.short	(.L_23 - .L_22)
	.align		4
.L_22:
        /*008c*/ 	.word	index@(.nv.constant0._Z28matrix_multiplication_kernelPKfS0_Pfiii)
        /*0090*/ 	.short	0x0380
        /*0092*/ 	.short	0x0024


	//----- nvinfo : EIATTR_SW_WAR
	.align		4
.L_23:
        /*0094*/ 	.byte	0x04, 0x36
        /*0096*/ 	.short	(.L_25 - .L_24)
.L_24:
        /*0098*/ 	.word	0x00000008
.L_25:


//--------------------- .nv.callgraph             --------------------------
	.section	.nv.callgraph,"",@"SHT_CUDA_CALLGRAPH"
	.align	4
	.sectionentsize	8
	.align		4
        /*0000*/ 	.word	0x00000000
	.align		4
        /*0004*/ 	.word	0xffffffff
	.align		4
        /*0008*/ 	.word	0x00000000
	.align		4
        /*000c*/ 	.word	0xfffffffe
	.align		4
        /*0010*/ 	.word	0x00000000
	.align		4
        /*0014*/ 	.word	0xfffffffd
	.align		4
        /*0018*/ 	.word	0x00000000
	.align		4
        /*001c*/ 	.word	0xfffffffc


//--------------------- .text._Z28matrix_multiplication_kernelPKfS0_Pfiii --------------------------
	.section	.text._Z28matrix_multiplication_kernelPKfS0_Pfiii,"ax",@progbits
	.align	128
        .global         _Z28matrix_multiplication_kernelPKfS0_Pfiii
        .type           _Z28matrix_multiplication_kernelPKfS0_Pfiii,@function
        .size           _Z28matrix_multiplication_kernelPKfS0_Pfiii,(.L_x_5 - _Z28matrix_multiplication_kernelPKfS0_Pfiii)
        .other          _Z28matrix_multiplication_kernelPKfS0_Pfiii,@"STO_CUDA_ENTRY STV_DEFAULT"
_Z28matrix_multiplication_kernelPKfS0_Pfiii:
.text._Z28matrix_multiplication_kernelPKfS0_Pfiii:
[----:B------:R-:W-:Y:S01]  /*0000*/  LDC R1, c[0x0][0x37c] ;  /* 0x0000df00ff017b82 */ /* 0x000fe20000000800 */
[----:B------:R-:W0:Y:S01]  /*0010*/  S2R R0, SR_TID.X ;  /* 0x0000000000007919 */ /* 0x000e220000002100 */
[----:B------:R-:W1:Y:S06]  /*0020*/  LDCU UR4, c[0x0][0x364] ;  /* 0x00006c80ff0477ac */ /* 0x000e6c0008000800 */
[----:B------:R-:W2:Y:S01]  /*0030*/  LDC R17, c[0x0][0x3a0] ;  /* 0x0000e800ff117b82 */ /* 0x000ea20000000800 */
[----:B------:R-:W0:Y:S01]  /*0040*/  S2R R5, SR_CTAID.X ;  /* 0x0000000000057919 */ /* 0x000e220000002500 */
[----:B------:R-:W0:Y:S01]  /*0050*/  LDCU UR5, c[0x0][0x360] ;  /* 0x00006c00ff0577ac */ /* 0x000e220008000800 */
[----:B------:R-:W1:Y:S01]  /*0060*/  S2R R16, SR_TID.Y ;  /* 0x0000000000107919 */ /* 0x000e620000002200 */
[----:B------:R-:W3:Y:S01]  /*0070*/  LDCU UR6, c[0x0][0x398] ;  /* 0x00007300ff0677ac */ /* 0x000ee20008000800 */
[----:B------:R-:W1:Y:S01]  /*0080*/  S2R R3, SR_CTAID.Y ;  /* 0x0000000000037919 */ /* 0x000e620000002600 */
[----:B0-----:R-:W-:-:S05]  /*0090*/  IMAD R0, R5, UR5, R0 ;  /* 0x0000000505007c24 */ /* 0x001fca000f8e0200 */
[----:B--2---:R-:W-:Y:S01]  /*00a0*/  ISETP.GE.AND P0, PT, R0, R17, PT ;  /* 0x000000110000720c */ /* 0x004fe20003f06270 */
[----:B-1----:R-:W-:-:S05]  /*00b0*/  IMAD R16, R3, UR4, R16 ;  /* 0x0000000403107c24 */ /* 0x002fca000f8e0210 */
[----:B---3--:R-:W-:-:S13]  /*00c0*/  ISETP.GE.OR P0, PT, R16, UR6, P0 ;  /* 0x0000000610007c0c */ /* 0x008fda0008706670 */
[----:B------:R-:W-:Y:S05]  /*00d0*/  @P0 EXIT ;  /* 0x000000000000094d */ /* 0x000fea0003800000 */
[----:B------:R-:W0:Y:S01]  /*00e0*/  LDC R19, c[0x0][0x39c] ;  /* 0x0000e700ff137b82 */ /* 0x000e220000000800 */
[----:B------:R-:W1:Y:S01]  /*00f0*/  LDCU.64 UR4, c[0x0][0x358] ;  /* 0x00006b00ff0477ac */ /* 0x000e620008000a00 */
[----:B------:R-:W-:Y:S01]  /*0100*/  HFMA2 R24, -RZ, RZ, 0, 0 ;  /* 0x00000000ff187431 */ /* 0x000fe200000001ff */
[----:B0-----:R-:W-:-:S13]  /*0110*/  ISETP.GE.AND P0, PT, R19, 0x1, PT ;  /* 0x000000011300780c */ /* 0x001fda0003f06270 */
[----:B-1----:R-:W-:Y:S05]  /*0120*/  @!P0 BRA `(.L_x_0) ;  /* 0x0000000400e08947 */ /* 0x002fea0003800000 */
[C---:B------:R-:W-:Y:S01]  /*0130*/  ISETP.GE.U32.AND P1, PT, R19.reuse, 0x8, PT ;  /* 0x000000081300780c */ /* 0x040fe20003f26070 */
[----:B------:R-:W-:Y:S01]  /*0140*/  IMAD R20, R16, R19, RZ ;  /* 0x0000001310147224 */ /* 0x000fe200078e02ff */
[----:B------:R-:W-:Y:S02]  /*0150*/  LOP3.LUT R27, R19, 0x7, RZ, 0xc0, !PT ;  /* 0x00000007131b7812 */ /* 0x000fe400078ec0ff */
[----:B------:R-:W-:Y:S02]  /*0160*/  MOV R24, RZ ;  /* 0x000000ff00187202 */ /* 0x000fe40000000f00 */
[----:B------:R-:W-:Y:S02]  /*0170*/  ISETP.NE.AND P0, PT, R27, RZ, PT ;  /* 0x000000ff1b00720c */ /* 0x000fe40003f05270 */
[----:B------:R-:W-:-:S05]  /*0180*/  MOV R21, RZ ;  /* 0x000000ff00157202 */ /* 0x000fca0000000f00 */
[----:B------:R-:W-:Y:S06]  /*0190*/  @!P1 BRA `(.L_x_1) ;  /* 0x0000000000c49947 */ /* 0x000fec0003800000 */
[----:B------:R-:W0:Y:S01]  /*01a0*/  LDC.64 R2, c[0x0][0x380] ;  /* 0x0000e000ff027b82 */ /* 0x000e220000000a00 */
[----:B------:R-:W-:Y:S02]  /*01b0*/  LOP3.LUT R21, R19, 0x7ffffff8, RZ, 0xc0, !PT ;  /* 0x7ffffff813157812 */ /* 0x000fe400078ec0ff */
[----:B------:R-:W-:Y:S02]  /*01c0*/  MOV R24, RZ ;  /* 0x000000ff00187202 */ /* 0x000fe40000000f00 */
[----:B------:R-:W-:Y:S02]  /*01d0*/  MOV R18, R0 ;  /* 0x0000000000127202 */ /* 0x000fe40000000f00 */
[----:B------:R-:W-:Y:S01]  /*01e0*/  IADD3 R22, PT, PT, -R21, RZ, RZ ;  /* 0x000000ff15167210 */ /* 0x000fe20007ffe1ff */
[----:B0-----:R-:W-:-:S03]  /*01f0*/  IMAD.WIDE.U32 R2, R20, 0x4, R2 ;  /* 0x0000000414027825 */ /* 0x001fc600078e0002 */
[----:B------:R-:W-:-:S04]  /*0200*/  IADD3 R4, P1, PT, R2, 0x10, RZ ;  /* 0x0000001002047810 */ /* 0x000fc80007f3e0ff */
[----:B------:R-:W-:-:S09]  /*0210*/  IADD3.X R5, PT, PT, RZ, R3, RZ, P1, !PT ;  /* 0x00000003ff057210 */ /* 0x000fd20000ffe4ff */
.L_x_2:
[----:B------:R-:W0:Y:S01]  /*0220*/  LDC.64 R14, c[0x0][0x388] ;  /* 0x0000e200ff0e7b82 */ /* 0x000e220000000a00 */
[----:B------:R-:W-:Y:S02]  /*0230*/  MOV R2, R4 ;  /* 0x0000000400027202 */ /* 0x000fe40000000f00 */
[----:B------:R-:W-:-:S05]  /*0240*/  MOV R3, R5 ;  /* 0x0000000500037202 */ /* 0x000fca0000000f00 */
[----:B------:R-:W2:Y:S04]  /*0250*/  LDG.E R25, desc[UR4][R2.64+-0x10] ;  /* 0xfffff00402197981 */ /* 0x000ea8000c1e1900 */
[----:B------:R-:W3:Y:S04]  /*0260*/  LDG.E R23, desc[UR4][R2.64+-0xc] ;  /* 0xfffff40402177981 */ /* 0x000ee8000c1e1900 */
[----:B------:R-:W4:Y:S04]  /*0270*/  LDG.E R29, desc[UR4][R2.64+-0x8] ;  /* 0xfffff804021d7981 */ /* 0x000f28000c1e1900 */
[----:B------:R-:W5:Y:S01]  /*0280*/  LDG.E R28, desc[UR4][R2.64+-0x4] ;  /* 0xfffffc04021c7981 */ /* 0x000f62000c1e1900 */
[----:B0-----:R-:W-:-:S05]  /*0290*/  IMAD.WIDE R14, R18, 0x4, R14 ;  /* 0x00000004120e7825 */ /* 0x001fca00078e020e */
[----:B------:R0:W2:Y:S01]  /*02a0*/  LDG.E R26, desc[UR4][R14.64] ;  /* 0x000000040e1a7981 */ /* 0x0000a2000c1e1900 */
[----:B------:R-:W-:-:S04]  /*02b0*/  IMAD.WIDE R12, R17, 0x4, R14 ;  /* 0x00000004110c7825 */ /* 0x000fc800078e020e */
[C---:B------:R-:W-:Y:S02]  /*02c0*/  IMAD.WIDE R4, R17.reuse, 0x4, R12 ;  /* 0x0000000411047825 */ /* 0x040fe400078e020c */
[----:B------:R-:W3:Y:S02]  /*02d0*/  LDG.E R12, desc[UR4][R12.64] ;  /* 0x000000040c0c7981 */ /* 0x000ee4000c1e1900 */
[C---:B------:R-:W-:Y:S02]  /*02e0*/  IMAD.WIDE R8, R17.reuse, 0x4, R4 ;  /* 0x0000000411087825 */ /* 0x040fe400078e0204 */
[----:B------:R-:W4:Y:S02]  /*02f0*/  LDG.E R4, desc[UR4][R4.64] ;  /* 0x0000000404047981 */ /* 0x000f24000c1e1900 */
[C---:B------:R-:W-:Y:S02]  /*0300*/  IMAD.WIDE R6, R17.reuse, 0x4, R8 ;  /* 0x0000000411067825 */ /* 0x040fe400078e0208 */
[----:B------:R-:W5:Y:S02]  /*0310*/  LDG.E R8, desc[UR4][R8.64] ;  /* 0x0000000408087981 */ /* 0x000f64000c1e1900 */
[----:B------:R-:W-:-:S02]  /*0320*/  IMAD.WIDE R10, R17, 0x4, R6 ;  /* 0x00000004110a7825 */ /* 0x000fc400078e0206 */
[----:B------:R-:W5:Y:S04]  /*0330*/  LDG.E R5, desc[UR4][R2.64] ;  /* 0x0000000402057981 */ /* 0x000f68000c1e1900 */
[----:B------:R-:W5:Y:S01]  /*0340*/  LDG.E R6, desc[UR4][R6.64] ;  /* 0x0000000406067981 */ /* 0x000f62000c1e1900 */
[----:B0-----:R-:W-:-:S03]  /*0350*/  IMAD.WIDE R14, R17, 0x4, R10 ;  /* 0x00000004110e7825 */ /* 0x001fc600078e020a */
[----:B------:R-:W5:Y:S04]  /*0360*/  LDG.E R10, desc[UR4][R10.64] ;  /* 0x000000040a0a7981 */ /* 0x000f68000c1e1900 */
[----:B------:R-:W5:Y:S04]  /*0370*/  LDG.E R13, desc[UR4][R14.64] ;  /* 0x000000040e0d7981 */ /* 0x000f68000c1e1900 */
[----:B------:R-:W5:Y:S04]  /*0380*/  LDG.E R7, desc[UR4][R2.64+0x4] ;  /* 0x0000040402077981 */ /* 0x000f68000c1e1900 */
[----:B------:R-:W5:Y:S01]  /*0390*/  LDG.E R9, desc[UR4][R2.64+0xc] ;  /* 0x00000c0402097981 */ /* 0x000f62000c1e1900 */
[----:B--2---:R-:W-:Y:S01]  /*03a0*/  FFMA R26, R25, R26, R24 ;  /* 0x0000001a191a7223 */ /* 0x004fe20000000018 */
[----:B------:R-:W-:-:S02]  /*03b0*/  IMAD.WIDE R24, R17, 0x4, R14 ;  /* 0x0000000411187825 */ /* 0x000fc400078e020e */
[----:B------:R-:W2:Y:S04]  /*03c0*/  LDG.E R14, desc[UR4][R2.64+0x8] ;  /* 0x00000804020e7981 */ /* 0x000ea8000c1e1900 */
[----:B------:R-:W2:Y:S01]  /*03d0*/  LDG.E R24, desc[UR4][R24.64] ;  /* 0x0000000418187981 */ /* 0x000ea2000c1e1900 */
[----:B---3--:R-:W-:Y:S01]  /*03e0*/  FFMA R12, R23, R12, R26 ;  /* 0x0000000c170c7223 */ /* 0x008fe2000000001a */
[----:B------:R-:W-:-:S03]  /*03f0*/  IADD3 R22, PT, PT, R22, 0x8, RZ ;  /* 0x0000000816167810 */ /* 0x000fc60007ffe0ff */
[----:B----4-:R-:W-:Y:S01]  /*0400*/  FFMA R29, R29, R4, R12 ;  /* 0x000000041d1d7223 */ /* 0x010fe2000000000c */
[----:B------:R-:W-:-:S03]  /*0410*/  ISETP.NE.AND P1, PT, R22, RZ, PT ;  /* 0x000000ff1600720c */ /* 0x000fc60003f25270 */
[----:B-----5:R-:W-:Y:S01]  /*0420*/  FFMA R8, R28, R8, R29 ;  /* 0x000000081c087223 */ /* 0x020fe2000000001d */
[----:B------:R-:W-:-:S03]  /*0430*/  IADD3 R4, P2, PT, R2, 0x20, RZ ;  /* 0x0000002002047810 */ /* 0x000fc60007f5e0ff */
[----:B------:R-:W-:Y:S01]  /*0440*/  FFMA R6, R5, R6, R8 ;  /* 0x0000000605067223 */ /* 0x000fe20000000008 */
[----:B------:R-:W-:Y:S02]  /*0450*/  IADD3.X R5, PT, PT, RZ, R3, RZ, P2, !PT ;  /* 0x00000003ff057210 */ /* 0x000fe400017fe4ff */
[----:B------:R-:W-:Y:S01]  /*0460*/  LEA R18, R17, R18, 0x3 ;  /* 0x0000001211127211 */ /* 0x000fe200078e18ff */
[----:B------:R-:W-:-:S04]  /*0470*/  FFMA R7, R7, R10, R6 ;  /* 0x0000000a07077223 */ /* 0x000fc80000000006 */
[----:B--2---:R-:W-:-:S04]  /*0480*/  FFMA R14, R14, R13, R7 ;  /* 0x0000000d0e0e7223 */ /* 0x004fc80000000007 */
[----:B------:R-:W-:Y:S01]  /*0490*/  FFMA R24, R9, R24, R14 ;  /* 0x0000001809187223 */ /* 0x000fe2000000000e */
[----:B------:R-:W-:Y:S06]  /*04a0*/  @P1 BRA `(.L_x_2) ;  /* 0xfffffffc005c1947 */ /* 0x000fec000383ffff */
.L_x_1:
[----:B------:R-:W-:Y:S05]  /*04b0*/  @!P0 BRA `(.L_x_0) ;  /* 0x0000000000fc8947 */ /* 0x000fea0003800000 */
[----:B------:R-:W-:Y:S02]  /*04c0*/  ISETP.GE.U32.AND P1, PT, R27, 0x4, PT ;  /* 0x000000041b00780c */ /* 0x000fe40003f26070 */
[----:B------:R-:W-:-:S04]  /*04d0*/  LOP3.LUT R14, R19, 0x3, RZ, 0xc0, !PT ;  /* 0x00000003130e7812 */ /* 0x000fc800078ec0ff */
[----:B------:R-:W-:-:S07]  /*04e0*/  ISETP.NE.AND P0, PT, R14, RZ, PT ;  /* 0x000000ff0e00720c */ /* 0x000fce0003f05270 */
[----:B------:R-:W-:Y:S06]  /*04f0*/  @!P1 BRA `(.L_x_3) ;  /* 0x00000000006c9947 */ /* 0x000fec0003800000 */
[----:B------:R-:W0:Y:S01]  /*0500*/  LDC.64 R4, c[0x0][0x388] ;  /* 0x0000e200ff047b82 */ /* 0x000e220000000a00 */
[----:B------:R-:W1:Y:S01]  /*0510*/  LDCU.64 UR6, c[0x0][0x380] ;  /* 0x00007000ff0677ac */ /* 0x000e620008000a00 */
[----:B------:R-:W-:Y:S01]  /*0520*/  IMAD R7, R21, R17, R0 ;  /* 0x0000001115077224 */ /* 0x000fe200078e0200 */
[CC--:B------:R-:W-:Y:S02]  /*0530*/  IADD3 R3, PT, PT, R20.reuse, R21.reuse, RZ ;  /* 0x0000001514037210 */ /* 0x0c0fe40007ffe0ff */
[----:B------:R-:W-:-:S03]  /*0540*/  IADD3 R8, P1, PT, R20, R21, RZ ;  /* 0x0000001514087210 */ /* 0x000fc60007f3e0ff */
[----:B------:R-:W2:Y:S01]  /*0550*/  LDC.64 R12, c[0x0][0x380] ;  /* 0x0000e000ff0c7b82 */ /* 0x000ea20000000a00 */
[----:B0-----:R-:W-:-:S04]  /*0560*/  IMAD.WIDE R4, R7, 0x4, R4 ;  /* 0x0000000407047825 */ /* 0x001fc800078e0204 */
[----:B------:R-:W-:Y:S02]  /*0570*/  IMAD.WIDE R6, R17, 0x4, R4 ;  /* 0x0000000411067825 */ /* 0x000fe400078e0204 */
[----:B------:R-:W3:Y:S02]  /*0580*/  LDG.E R4, desc[UR4][R4.64] ;  /* 0x0000000404047981 */ /* 0x000ee4000c1e1900 */
[----:B--2---:R-:W-:Y:S01]  /*0590*/  IMAD.WIDE.U32 R12, R3, 0x4, R12 ;  /* 0x00000004030c7825 */ /* 0x004fe200078e000c */
[----:B------:R-:W-:Y:S02]  /*05a0*/  IADD3.X R3, PT, PT, RZ, RZ, RZ, P1, !PT ;  /* 0x000000ffff037210 */ /* 0x000fe40000ffe4ff */
[----:B-1----:R-:W-:-:S03]  /*05b0*/  LEA R2, P1, R8, UR6, 0x2 ;  /* 0x0000000608027c11 */ /* 0x002fc6000f8210ff */
[----:B------:R-:W3:Y:S01]  /*05c0*/  LDG.E R13, desc[UR4][R12.64] ;  /* 0x000000040c0d7981 */ /* 0x000ee2000c1e1900 */
[----:B------:R-:W-:Y:S01]  /*05d0*/  LEA.HI.X R3, R8, UR7, R3, 0x2, P1 ;  /* 0x0000000708037c11 */ /* 0x000fe200088f1403 */
[C---:B------:R-:W-:Y:S02]  /*05e0*/  IMAD.WIDE R8, R17.reuse, 0x4, R6 ;  /* 0x0000000411087825 */ /* 0x040fe400078e0206 */
[----:B------:R-:W2:Y:S04]  /*05f0*/  LDG.E R6, desc[UR4][R6.64] ;  /* 0x0000000406067981 */ /* 0x000ea8000c1e1900 */
[----:B------:R-:W2:Y:S01]  /*0600*/  LDG.E R15, desc[UR4][R2.64+0x4] ;  /* 0x00000404020f7981 */ /* 0x000ea2000c1e1900 */
[----:B------:R-:W-:-:S03]  /*0610*/  IMAD.WIDE R10, R17, 0x4, R8 ;  /* 0x00000004110a7825 */ /* 0x000fc600078e0208 */
[----:B------:R-:W4:Y:S04]  /*0620*/  LDG.E R22, desc[UR4][R8.64] ;  /* 0x0000000408167981 */ /* 0x000f28000c1e1900 */
[----:B------:R-:W4:Y:S04]  /*0630*/  LDG.E R18, desc[UR4][R2.64+0x8] ;  /* 0x0000080402127981 */ /* 0x000f28000c1e1900 */
[----:B------:R-:W5:Y:S04]  /*0640*/  LDG.E R26, desc[UR4][R2.64+0xc] ;  /* 0x00000c04021a7981 */ /* 0x000f68000c1e1900 */
[----:B------:R-:W5:Y:S01]  /*0650*/  LDG.E R10, desc[UR4][R10.64] ;  /* 0x000000040a0a7981 */ /* 0x000f62000c1e1900 */
[----:B------:R-:W-:Y:S01]  /*0660*/  IADD3 R21, PT, PT, R21, 0x4, RZ ;  /* 0x0000000415157810 */ /* 0x000fe20007ffe0ff */
[----:B---3--:R-:W-:-:S04]  /*0670*/  FFMA R24, R13, R4, R24 ;  /* 0x000000040d187223 */ /* 0x008fc80000000018 */
[----:B--2---:R-:W-:-:S04]  /*0680*/  FFMA R15, R15, R6, R24 ;  /* 0x000000060f0f7223 */ /* 0x004fc80000000018 */
[----:B----4-:R-:W-:-:S04]  /*0690*/  FFMA R15, R18, R22, R15 ;  /* 0x00000016120f7223 */ /* 0x010fc8000000000f */
[----:B-----5:R-:W-:-:S07]  /*06a0*/  FFMA R24, R26, R10, R15 ;  /* 0x0000000a1a187223 */ /* 0x020fce000000000f */
.L_x_3:
[----:B------:R-:W-:Y:S05]  /*06b0*/  @!P0 BRA `(.L_x_0) ;  /* 0x00000000007c8947 */ /* 0x000fea0003800000 */
[----:B------:R-:W-:Y:S01]  /*06c0*/  ISETP.NE.AND P1, PT, R14, 0x1, PT ;  /* 0x000000010e00780c */ /* 0x000fe20003f25270 */
[----:B------:R-:W0:Y:S01]  /*06d0*/  LDC.64 R10, c[0x0][0x380] ;  /* 0x0000e000ff0a7b82 */ /* 0x000e220000000a00 */
[----:B------:R-:W-:-:S04]  /*06e0*/  LOP3.LUT R19, R19, 0x1, RZ, 0xc0, !PT ;  /* 0x0000000113137812 */ /* 0x000fc800078ec0ff */
[----:B------:R-:W-:-:S03]  /*06f0*/  ISETP.NE.U32.AND P0, PT, R19, 0x1, PT ;  /* 0x000000011300780c */ /* 0x000fc60003f05070 */
[----:B------:R-:W1:Y:S04]  /*0700*/  LDC.64 R8, c[0x0][0x388] ;  /* 0x0000e200ff087b82 */ /* 0x000e680000000a00 */
[CC--:B------:R-:W-:Y:S02]  /*0710*/  @P1 IADD3 R13, PT, PT, R20.reuse, R21.reuse, RZ ;  /* 0x00000015140d1210 */ /* 0x0c0fe40007ffe0ff */
[----:B------:R-:W-:Y:S02]  /*0720*/  @P1 IADD3 R12, P2, PT, R20, R21, RZ ;  /* 0x00000015140c1210 */ /* 0x000fe40007f5e0ff */
[----:B------:R-:W2:Y:S02]  /*0730*/  @P1 LDC.64 R2, c[0x0][0x380] ;  /* 0x0000e000ff021b82 */ /* 0x000ea40000000a00 */
[----:B------:R-:W-:-:S06]  /*0740*/  @P1 IADD3.X R14, PT, PT, RZ, RZ, RZ, P2, !PT ;  /* 0x000000ffff0e1210 */ /* 0x000fcc00017fe4ff */
[----:B------:R-:W3:Y:S01]  /*0750*/  LDC.64 R4, c[0x0][0x380] ;  /* 0x0000e000ff047b82 */ /* 0x000ee20000000a00 */
[----:B0-----:R-:W-:-:S04]  /*0760*/  @P1 IMAD.WIDE.U32 R10, R13, 0x4, R10 ;  /* 0x000000040d0a1825 */ /* 0x001fc800078e000a */
[C---:B------:R-:W-:Y:S01]  /*0770*/  @P1 IMAD R13, R21.reuse, R17, R0 ;  /* 0x00000011150d1224 */ /* 0x040fe200078e0200 */
[----:B------:R-:W-:Y:S01]  /*0780*/  @P1 IADD3 R21, PT, PT, R21, 0x2, RZ ;  /* 0x0000000215151810 */ /* 0x000fe20007ffe0ff */
[----:B------:R-:W4:Y:S01]  /*0790*/  @P1 LDG.E R11, desc[UR4][R10.64] ;  /* 0x000000040a0b1981 */ /* 0x000f22000c1e1900 */
[----:B------:R-:W0:Y:S01]  /*07a0*/  LDC.64 R6, c[0x0][0x388] ;  /* 0x0000e200ff067b82 */ /* 0x000e220000000a00 */
[----:B-1----:R-:W-:Y:S01]  /*07b0*/  @P1 IMAD.WIDE R8, R13, 0x4, R8 ;  /* 0x000000040d081825 */ /* 0x002fe200078e0208 */
[----:B------:R-:W-:Y:S02]  /*07c0*/  @!P0 IADD3 R15, PT, PT, R20, R21, RZ ;  /* 0x00000015140f8210 */ /* 0x000fe40007ffe0ff */
[----:B--2---:R-:W-:Y:S01]  /*07d0*/  @P1 LEA R2, P2, R12, R2, 0x2 ;  /* 0x000000020c021211 */ /* 0x004fe200078410ff */
[----:B------:R-:W-:-:S03]  /*07e0*/  @!P0 IMAD R21, R21, R17, R0 ;  /* 0x0000001115158224 */ /* 0x000fc600078e0200 */
[----:B------:R-:W-:Y:S01]  /*07f0*/  @P1 LEA.HI.X R3, R12, R3, R14, 0x2, P2 ;  /* 0x000000030c031211 */ /* 0x000fe200010f140e */
[----:B------:R-:W-:Y:S01]  /*0800*/  @P1 IMAD.WIDE R12, R17, 0x4, R8 ;  /* 0x00000004110c1825 */ /* 0x000fe200078e0208 */
[----:B------:R-:W4:Y:S03]  /*0810*/  @P1 LDG.E R14, desc[UR4][R8.64] ;  /* 0x00000004080e1981 */ /* 0x000f26000c1e1900 */
[----:B---3--:R-:W-:Y:S01]  /*0820*/  @!P0 IMAD.WIDE.U32 R4, R15, 0x4, R4 ;  /* 0x000000040f048825 */ /* 0x008fe200078e0004 */
[----:B------:R-:W2:Y:S04]  /*0830*/  @P1 LDG.E R2, desc[UR4][R2.64+0x4] ;  /* 0x0000040402021981 */ /* 0x000ea8000c1e1900 */
[----:B------:R-:W2:Y:S01]  /*0840*/  @P1 LDG.E R12, desc[UR4][R12.64] ;  /* 0x000000040c0c1981 */ /* 0x000ea2000c1e1900 */
[----:B0-----:R-:W-:-:S03]  /*0850*/  @!P0 IMAD.WIDE R6, R21, 0x4, R6 ;  /* 0x0000000415068825 */ /* 0x001fc600078e0206 */
[----:B------:R-:W3:Y:S04]  /*0860*/  @!P0 LDG.E R5, desc[UR4][R4.64] ;  /* 0x0000000404058981 */ /* 0x000ee8000c1e1900 */
[----:B------:R-:W3:Y:S01]  /*0870*/  @!P0 LDG.E R6, desc[UR4][R6.64] ;  /* 0x0000000406068981 */ /* 0x000ee2000c1e1900 */
[----:B----4-:R-:W-:-:S04]  /*0880*/  @P1 FFMA R11, R11, R14, R24 ;  /* 0x0000000e0b0b1223 */ /* 0x010fc80000000018 */
[----:B--2---:R-:W-:-:S04]  /*0890*/  @P1 FFMA R24, R2, R12, R11 ;  /* 0x0000000c02181223 */ /* 0x004fc8000000000b */
[----:B---3--:R-:W-:-:S07]  /*08a0*/  @!P0 FFMA R24, R5, R6, R24 ;  /* 0x0000000605188223 */ /* 0x008fce0000000018 */
.L_x_0:
[----:B------:R-:W0:Y:S01]  /*08b0*/  LDC.64 R2, c[0x0][0x390] ;  /* 0x0000e400ff027b82 */ /* 0x000e220000000a00 */
[----:B------:R-:W-:-:S04]  /*08c0*/  IMAD R17, R16, R17, R0 ;  /* 0x0000001110117224 */ /* 0x000fc800078e0200 */
[----:B0-----:R-:W-:-:S05]  /*08d0*/  IMAD.WIDE R2, R17, 0x4, R2 ;  /* 0x0000000411027825 */ /* 0x001fca00078e0202 */
[----:B------:R-:W-:Y:S01]  /*08e0*/  STG.E desc[UR4][R2.64], R24 ;  /* 0x0000001802007986 */ /* 0x000fe2000c101904 */
[----:B------:R-:W-:Y:S05]  /*08f0*/  EXIT ;  /* 0x000000000000794d */ /* 0x000fea0003800000 */
.L_x_4:
[----:B------:R-:W-:-:S00]  /*0900*/  BRA `(.L_x_4) ;  /* 0xfffffffc00fc7947 */ /* 0x000fc0000383ffff */
[----:B------:R-:W-:-:S00]  /*0910*/  NOP ;  /* 0x0000000000007918 */ /* 0x000fc00000000000 */
        /* <DEDUP_REMOVED lines=14> */
.L_x_5:


//--------------------- .nv.shared.reserved.0     --------------------------
	.section	.nv.shared.reserved.0,"aw",@nobits
	.weak		__nv_reservedSMEM_offset_0_alias
	.size		__nv_reservedSMEM_offset_0_alias, 0, 64
	.other		__nv_reservedSMEM_offset_0_alias,@"STO_CUDA_RESERVED_SHARED STV_DEFAULT"
__nv_reservedSMEM_offset_0_alias:
	.zero		0
	.zero		64


//--------------------- .nv.constant0._Z28matrix_multiplication_kernelPKfS0_Pfiii --------------------------
	.section	.nv.constant0._Z28matrix_multiplication_kernelPKfS0_Pfiii,"a",@progbits
	.sectionflags	@""
	.align	4
.nv.constant0._Z28matrix_multiplication_kernelPKfS0_Pfiii:
	.zero		932


//--------------------- SYMBOLS --------------------------

	.type		.nv.reservedSmem.offset0,@object
	.size		.nv.reservedSmem.offset0,0x4
